//
// Generated by NVIDIA NVVM Compiler
//
// Compiler Build ID: CL-36424714
// Cuda compilation tools, release 13.0, V13.0.88
// Based on NVVM 20.0.0
//

.version 9.0
.target sm_100
.address_size 64

	// .globl	_Z17kernelSumCurrents14cudaPitchedPtrP6float34dim3
// _ZZ17kernelSumCurrents14cudaPitchedPtrP6float34dim3E7sh_sumJ has been demoted

.visible .entry _Z17kernelSumCurrents14cudaPitchedPtrP6float34dim3(
	.param .align 8 .b8 _Z17kernelSumCurrents14cudaPitchedPtrP6float34dim3_param_0[32],
	.param .u64 .ptr .align 1 _Z17kernelSumCurrents14cudaPitchedPtrP6float34dim3_param_1,
	.param .align 4 .b8 _Z17kernelSumCurrents14cudaPitchedPtrP6float34dim3_param_2[12]
)
{
	.reg .pred 	%p<2>;
	.reg .b32 	%r<22>;
	.reg .b32 	%f<7>;
	.reg .b64 	%rd<12>;
	// demoted variable
	.shared .align 4 .b8 _ZZ17kernelSumCurrents14cudaPitchedPtrP6float34dim3E7sh_sumJ[12];
	ld.param.u32 	%r4, [_Z17kernelSumCurrents14cudaPitchedPtrP6float34dim3_param_2];
	ld.param.u64 	%rd4, [_Z17kernelSumCurrents14cudaPitchedPtrP6float34dim3_param_0+24];
	ld.param.u64 	%rd2, [_Z17kernelSumCurrents14cudaPitchedPtrP6float34dim3_param_0+8];
	ld.param.u64 	%rd1, [_Z17kernelSumCurrents14cudaPitchedPtrP6float34dim3_param_0];
	bar.sync 	0;
	mov.u32 	%r1, %tid.x;
	mov.u32 	%r2, %tid.y;
	shl.b32 	%r7, %r2, 3;
	add.s32 	%r8, %r7, %r1;
	mov.u32 	%r3, %tid.z;
	shl.b32 	%r9, %r3, 6;
	or.b32  	%r10, %r8, %r9;
	setp.ne.s32 	%p1, %r10, 0;
	@%p1 bra 	$L__BB0_2;
	mov.b32 	%r11, 0;
	st.shared.u32 	[_ZZ17kernelSumCurrents14cudaPitchedPtrP6float34dim3E7sh_sumJ], %r11;
	st.shared.u32 	[_ZZ17kernelSumCurrents14cudaPitchedPtrP6float34dim3E7sh_sumJ+4], %r11;
	st.shared.u32 	[_ZZ17kernelSumCurrents14cudaPitchedPtrP6float34dim3E7sh_sumJ+8], %r11;
$L__BB0_2:
	cvta.to.global.u64 	%rd5, %rd1;
	bar.sync 	0;
	mov.u32 	%r12, %ctaid.x;
	shr.u32 	%r13, %r12, 4;
	mov.u32 	%r14, %ctaid.y;
	and.b32  	%r15, %r12, 15;
	mad.lo.s32 	%r16, %r4, %r13, %r4;
	add.s32 	%r17, %r16, %r1;
	mad.lo.s32 	%r18, %r4, %r14, %r4;
	add.s32 	%r19, %r18, %r2;
	mad.lo.s32 	%r20, %r4, %r15, %r4;
	add.s32 	%r21, %r20, %r3;
	cvt.u64.u32 	%rd6, %r21;
	cvt.u64.u32 	%rd7, %r19;
	mad.lo.s64 	%rd8, %rd4, %rd6, %rd7;
	mad.lo.s64 	%rd9, %rd8, %rd2, %rd5;
	mul.wide.u32 	%rd10, %r17, 12;
	add.s64 	%rd11, %rd9, %rd10;
	ld.global.f32 	%f1, [%rd11];
	ld.global.f32 	%f2, [%rd11+4];
	ld.global.f32 	%f3, [%rd11+8];
	atom.shared.add.f32 	%f4, [_ZZ17kernelSumCurrents14cudaPitchedPtrP6float34dim3E7sh_sumJ], %f1;
	atom.shared.add.f32 	%f5, [_ZZ17kernelSumCurrents14cudaPitchedPtrP6float34dim3E7sh_sumJ+4], %f2;
	atom.shared.add.f32 	%f6, [_ZZ17kernelSumCurrents14cudaPitchedPtrP6float34dim3E7sh_sumJ+8], %f3;
	ret;

}


// ===== COMPILED SASS (sm_100) =====

	.target	sm_100

	.elftype	@"ET_EXEC"


//--------------------- .note.nv.tkinfo           --------------------------
	.section	.note.nv.tkinfo,"",@"SHT_NOTE"
	.sectionflags	@"SHF_NOTE_NV_TKINFO"
	.tkinfo
        /*0018*/ 	.word	0x00000002
        /*0030*/ 	.string	""
        /*0030*/ 	.string	"ptxas"
        /*0030*/ 	.string	"Cuda compilation tools, release 13.0, V13.0.88"
        /*0030*/ 	.string	"Build cuda_13.0.r13.0/compiler.36424714_0"
        /*0030*/ 	.string	"-arch sm_100 -m 64 "



//--------------------- .note.nv.cuinfo           --------------------------
	.section	.note.nv.cuinfo,"",@"SHT_NOTE"
	.sectionflags	@"SHF_NOTE_NV_CUINFO"
        /*0018*/ 	.short	0x0002
        /*001a*/ 	.short	0x0064
        /*001c*/ 	.short	0x0082
	.zero		2


//--------------------- .nv.info                  --------------------------
	.section	.nv.info,"",@"SHT_CUDA_INFO"
	.align	4


	//----- nvinfo : EIATTR_REGCOUNT
	.align		4
        /*0000*/ 	.byte	0x04, 0x2f
        /*0002*/ 	.short	(.L_1 - .L_0)
	.align		4
.L_0:
        /*0004*/ 	.word	index@(_Z17kernelSumCurrents14cudaPitchedPtrP6float34dim3)
        /*0008*/ 	.word	0x0000000c


	//----- nvinfo : EIATTR_FRAME_SIZE
	.align		4
.L_1:
        /*000c*/ 	.byte	0x04, 0x11
        /*000e*/ 	.short	(.L_3 - .L_2)
	.align		4
.L_2:
        /*0010*/ 	.word	index@(_Z17kernelSumCurrents14cudaPitchedPtrP6float34dim3)
        /*0014*/ 	.word	0x00000000


	//----- nvinfo : EIATTR_MIN_STACK_SIZE
	.align		4
.L_3:
        /*0018*/ 	.byte	0x04, 0x12
        /*001a*/ 	.short	(.L_5 - .L_4)
	.align		4
.L_4:
        /*001c*/ 	.word	index@(_Z17kernelSumCurrents14cudaPitchedPtrP6float34dim3)
        /*0020*/ 	.word	0x00000000
.L_5:


//--------------------- .nv.compat                --------------------------
	.section	.nv.compat,"",@"SHT_CUDA_COMPAT_INFO"
	.align	4
        /*0000*/ 	.byte	0x02, 0x09, 0x00, 0x00, 0x02, 0x02, 0x01, 0x00, 0x02, 0x05, 0x05, 0x00, 0x03, 0x07, 0x01, 0x01
        /*0010*/ 	.byte	0x02, 0x03, 0x00, 0x00, 0x02, 0x06, 0x01, 0x00, 0x04, 0x0b, 0x08, 0x00, 0x09, 0x00, 0x00, 0x00
        /*0020*/ 	.byte	0x00, 0x00, 0x00, 0x00


//--------------------- .nv.info._Z17kernelSumCurrents14cudaPitchedPtrP6float34dim3 --------------------------
	.section	.nv.info._Z17kernelSumCurrents14cudaPitchedPtrP6float34dim3,"",@"SHT_CUDA_INFO"
	.sectionflags	@""
	.align	4


	//----- nvinfo : EIATTR_CUDA_API_VERSION
	.align		4
        /*0000*/ 	.byte	0x04, 0x37
        /*0002*/ 	.short	(.L_7 - .L_6)
.L_6:
        /*0004*/ 	.word	0x00000082


	//----- nvinfo : EIATTR_KPARAM_INFO
	.align		4
.L_7:
        /*0008*/ 	.byte	0x04, 0x17
        /*000a*/ 	.short	(.L_9 - .L_8)
.L_8:
        /*000c*/ 	.word	0x00000000
        /*0010*/ 	.short	0x0002
        /*0012*/ 	.short	0x0028
        /*0014*/ 	.byte	0x00, 0xf0, 0x31, 0x00


	//----- nvinfo : EIATTR_KPARAM_INFO
	.align		4
.L_9:
        /*0018*/ 	.byte	0x04, 0x17
        /*001a*/ 	.short	(.L_11 - .L_10)
.L_10:
        /*001c*/ 	.word	0x00000000
        /*0020*/ 	.short	0x0001
        /*0022*/ 	.short	0x0020
        /*0024*/ 	.byte	0x00, 0xf5, 0x21, 0x00


	//----- nvinfo : EIATTR_KPARAM_INFO
	.align		4
.L_11:
        /*0028*/ 	.byte	0x04, 0x17
        /*002a*/ 	.short	(.L_13 - .L_12)
.L_12:
        /*002c*/ 	.word	0x00000000
        /*0030*/ 	.short	0x0000
        /*0032*/ 	.short	0x0000
        /*0034*/ 	.byte	0x00, 0xf0, 0x81, 0x00


	//----- nvinfo : EIATTR_SPARSE_MMA_MASK
	.align		4
.L_13:
        /*0038*/ 	.byte	0x03, 0x50
        /*003a*/ 	.short	0x0000


	//----- nvinfo : EIATTR_MAXREG_COUNT
	.align		4
        /*003c*/ 	.byte	0x03, 0x1b
        /*003e*/ 	.short	0x00ff


	//----- nvinfo : EIATTR_NUM_BARRIERS
	.align		4
        /*0040*/ 	.byte	0x02, 0x4c
        /*0042*/ 	.byte	0x01
	.zero		1


	//----- nvinfo : EIATTR_MERCURY_ISA_VERSION
	.align		4
        /*0044*/ 	.byte	0x03, 0x5f
        /*0046*/ 	.short	0x0101


	//----- nvinfo : EIATTR_VRC_CTA_INIT_COUNT
	.align		4
        /*0048*/ 	.byte	0x02, 0x4a
	.zero		1
	.zero		1


	//----- nvinfo : EIATTR_EXIT_INSTR_OFFSETS
	.align		4
        /*004c*/ 	.byte	0x04, 0x1c
        /*004e*/ 	.short	(.L_15 - .L_14)


	//   ....[0]....
.L_14:
        /*0050*/ 	.word	0x000003b0


	//----- nvinfo : EIATTR_CRS_STACK_SIZE
	.align		4
.L_15:
        /*0054*/ 	.byte	0x04, 0x1e
        /*0056*/ 	.short	(.L_17 - .L_16)
.L_16:
        /*0058*/ 	.word	0x00000000


	//----- nvinfo : EIATTR_CBANK_PARAM_SIZE
	.align		4
.L_17:
        /*005c*/ 	.byte	0x03, 0x19
        /*005e*/ 	.short	0x0034


	//----- nvinfo : EIATTR_PARAM_CBANK
	.align		4
        /*0060*/ 	.byte	0x04, 0x0a
        /*0062*/ 	.short	(.L_19 - .L_18)
	.align		4
.L_18:
        /*0064*/ 	.word	index@(.nv.constant0._Z17kernelSumCurrents14cudaPitchedPtrP6float34dim3)
        /*0068*/ 	.short	0x0380
        /*006a*/ 	.short	0x0034


	//----- nvinfo : EIATTR_SW_WAR
	.align		4
.L_19:
        /*006c*/ 	.byte	0x04, 0x36
        /*006e*/ 	.short	(.L_21 - .L_20)
.L_20:
        /*0070*/ 	.word	0x00000008
.L_21:


//--------------------- .nv.callgraph             --------------------------
	.section	.nv.callgraph,"",@"SHT_CUDA_CALLGRAPH"
	.align	4
	.sectionentsize	8
	.align		4
        /*0000*/ 	.word	0x00000000
	.align		4
        /*0004*/ 	.word	0xffffffff
	.align		4
        /*0008*/ 	.word	0x00000000
	.align		4
        /*000c*/ 	.word	0xfffffffe
	.align		4
        /*0010*/ 	.word	0x00000000
	.align		4
        /*0014*/ 	.word	0xfffffffd
	.align		4
        /*0018*/ 	.word	0x00000000
	.align		4
        /*001c*/ 	.word	0xfffffffc


//--------------------- .text._Z17kernelSumCurrents14cudaPitchedPtrP6float34dim3 --------------------------
	.section	.text._Z17kernelSumCurrents14cudaPitchedPtrP6float34dim3,"ax",@progbits
	.align	128
        .global         _Z17kernelSumCurrents14cudaPitchedPtrP6float34dim3
        .type           _Z17kernelSumCurrents14cudaPitchedPtrP6float34dim3,@function
        .size           _Z17kernelSumCurrents14cudaPitchedPtrP6float34dim3,(.L_x_5 - _Z17kernelSumCurrents14cudaPitchedPtrP6float34dim3)
        .other          _Z17kernelSumCurrents14cudaPitchedPtrP6float34dim3,@"STO_CUDA_ENTRY STV_DEFAULT"
_Z17kernelSumCurrents14cudaPitchedPtrP6float34dim3:
.text._Z17kernelSumCurrents14cudaPitchedPtrP6float34dim3:
[----:B------:R-:W-:Y:S08]  /*0000*/  LDC R1, c[0x0][0x37c] ;  /* 0x0000df00ff017b82 */ /* 0x000ff00000000800 */
[----:B------:R-:W0:Y:S01]  /*0010*/  S2UR UR7, SR_CTAID.X ;  /* 0x00000000000779c3 */ /* 0x000e220000002500 */
[----:B------:R-:W1:Y:S01]  /*0020*/  S2R R9, SR_TID.Y ;  /* 0x0000000000097919 */ /* 0x000e620000002200 */
[----:B------:R-:W2:Y:S01]  /*0030*/  LDCU UR8, c[0x0][0x3a8] ;  /* 0x00007500ff0877ac */ /* 0x000ea20008000800 */
[----:B------:R-:W-:Y:S01]  /*0040*/  HFMA2 R3, -RZ, RZ, 0, 0 ;  /* 0x00000000ff037431 */ /* 0x000fe200000001ff */
[----:B------:R-:W3:Y:S01]  /*0050*/  S2R R8, SR_TID.Z ;  /* 0x0000000000087919 */ /* 0x000ee20000002300 */
[----:B------:R-:W4:Y:S03]  /*0060*/  LDCU.64 UR10, c[0x0][0x398] ;  /* 0x00007300ff0a77ac */ /* 0x000f260008000a00 */
[----:B------:R-:W4:Y:S01]  /*0070*/  S2UR UR5, SR_CTAID.Y ;  /* 0x00000000000579c3 */ /* 0x000f220000002600 */
[----:B------:R-:W1:Y:S01]  /*0080*/  S2R R6, SR_TID.X ;  /* 0x0000000000067919 */ /* 0x000e620000002100 */
[----:B------:R-:W1:Y:S06]  /*0090*/  LDCU.64 UR12, c[0x0][0x388] ;  /* 0x00007100ff0c77ac */ /* 0x000e6c0008000a00 */
[----:B------:R-:W1:Y:S01]  /*00a0*/  S2UR UR6, SR_CgaCtaId ;  /* 0x00000000000679c3 */ /* 0x000e620000008800 */
[----:B0-----:R-:W-:-:S07]  /*00b0*/  ULOP3.LUT UR4, UR7, 0xf, URZ, 0xc0, !UPT ;  /* 0x0000000f07047892 */ /* 0x001fce000f8ec0ff */
[----:B------:R-:W0:Y:S01]  /*00c0*/  LDC.64 R4, c[0x0][0x380] ;  /* 0x0000e000ff047b82 */ /* 0x000e220000000a00 */
[----:B--2---:R-:W-:Y:S02]  /*00d0*/  UIMAD UR4, UR4, UR8, UR8 ;  /* 0x00000008040472a4 */ /* 0x004fe4000f8e0208 */
[----:B----4-:R-:W-:-:S04]  /*00e0*/  UIMAD UR5, UR5, UR8, UR8 ;  /* 0x00000008050572a4 */ /* 0x010fc8000f8e0208 */
[C---:B---3--:R-:W-:Y:S01]  /*00f0*/  IADD3 R7, PT, PT, R8.reuse, UR4, RZ ;  /* 0x0000000408077c10 */ /* 0x048fe2000fffe0ff */
[----:B------:R-:W-:Y:S01]  /*0100*/  USHF.R.U32.HI UR4, URZ, 0x4, UR7 ;  /* 0x00000004ff047899 */ /* 0x000fe20008011607 */
[C---:B-1----:R-:W-:Y:S02]  /*0110*/  IADD3 R2, PT, PT, R9.reuse, UR5, RZ ;  /* 0x0000000509027c10 */ /* 0x042fe4000fffe0ff */
[----:B------:R-:W-:Y:S01]  /*0120*/  LEA R0, R9, R6, 0x3 ;  /* 0x0000000609007211 */ /* 0x000fe200078e18ff */
[----:B------:R-:W-:Y:S02]  /*0130*/  UIMAD UR5, UR4, UR8, UR8 ;  /* 0x00000008040572a4 */ /* 0x000fe4000f8e0208 */
[C---:B------:R-:W-:Y:S01]  /*0140*/  IMAD.WIDE.U32 R2, R7.reuse, UR10, R2 ;  /* 0x0000000a07027c25 */ /* 0x040fe2000f8e0002 */
[----:B------:R-:W-:Y:S02]  /*0150*/  UMOV UR4, 0x400 ;  /* 0x0000040000047882 */ /* 0x000fe40000000000 */
[----:B------:R-:W-:Y:S01]  /*0160*/  ULEA UR4, UR6, UR4, 0x18 ;  /* 0x0000000406047291 */ /* 0x000fe2000f8ec0ff */
[----:B------:R-:W-:Y:S01]  /*0170*/  IMAD R7, R7, UR11, R3 ;  /* 0x0000000b07077c24 */ /* 0x000fe2000f8e0203 */
[----:B------:R-:W-:Y:S01]  /*0180*/  SHF.L.U32 R3, R8, 0x6, RZ ;  /* 0x0000000608037819 */ /* 0x000fe200000006ff */
[----:B------:R-:W1:Y:S02]  /*0190*/  LDCU.64 UR10, c[0x0][0x358] ;  /* 0x00006b00ff0a77ac */ /* 0x000e640008000a00 */
[----:B------:R-:W-:Y:S01]  /*01a0*/  IMAD R7, R7, UR12, RZ ;  /* 0x0000000c07077c24 */ /* 0x000fe2000f8e02ff */
[----:B------:R-:W-:Y:S01]  /*01b0*/  BAR.SYNC.DEFER_BLOCKING 0x0 ;  /* 0x0000000000007b1d */ /* 0x000fe20000010000 */
[----:B------:R-:W-:-:S02]  /*01c0*/  LOP3.LUT P0, RZ, R0, R3, RZ, 0xfc, !PT ;  /* 0x0000000300ff7212 */ /* 0x000fc4000780fcff */
[C---:B------:R-:W-:Y:S02]  /*01d0*/  IMAD R7, R2.reuse, UR13, R7 ;  /* 0x0000000d02077c24 */ /* 0x040fe4000f8e0207 */
[----:B0-----:R-:W-:Y:S01]  /*01e0*/  IMAD.WIDE.U32 R2, R2, UR12, R4 ;  /* 0x0000000c02027c25 */ /* 0x001fe2000f8e0004 */
[----:B------:R-:W-:-:S04]  /*01f0*/  IADD3 R5, PT, PT, R6, UR5, RZ ;  /* 0x0000000506057c10 */ /* 0x000fc8000fffe0ff */
[----:B------:R-:W-:-:S03]  /*0200*/  IADD3 R3, PT, PT, R3, R7, RZ ;  /* 0x0000000703037210 */ /* 0x000fc60007ffe0ff */
[----:B------:R-:W-:Y:S01]  /*0210*/  IMAD.WIDE.U32 R2, R5, 0xc, R2 ;  /* 0x0000000c05027825 */ /* 0x000fe200078e0002 */
[----:B------:R-:W-:Y:S04]  /*0220*/  @!P0 STS.64 [UR4], RZ ;  /* 0x000000ffff008988 */ /* 0x000fe80008000a04 */
[----:B------:R-:W-:Y:S01]  /*0230*/  @!P0 STS [UR4+0x8], RZ ;  /* 0x000008ffff008988 */ /* 0x000fe20008000804 */
[----:B------:R-:W-:Y:S06]  /*0240*/  BAR.SYNC.DEFER_BLOCKING 0x0 ;  /* 0x0000000000007b1d */ /* 0x000fec0000010000 */
[----:B-1----:R0:W5:Y:S04]  /*0250*/  LDG.E R5, desc[UR10][R2.64] ;  /* 0x0000000a02057981 */ /* 0x002168000c1e1900 */
[----:B------:R0:W5:Y:S04]  /*0260*/  LDG.E R7, desc[UR10][R2.64+0x4] ;  /* 0x0000040a02077981 */ /* 0x000168000c1e1900 */
[----:B------:R0:W5:Y:S01]  /*0270*/  LDG.E R9, desc[UR10][R2.64+0x8] ;  /* 0x0000080a02097981 */ /* 0x000162000c1e1900 */
[----:B------:R-:W-:Y:S01]  /*0280*/  BSSY.RECONVERGENT B0, `(.L_x_0) ;  /* 0x0000006000007945 */ /* 0x000fe20003800200 */
.L_x_1:
[----:B0-----:R-:W0:Y:S01]  /*0290*/  LDS R2, [UR4] ;  /* 0x00000004ff027984 */ /* 0x001e220008000800 */
[----:B------:R-:W-:Y:S01]  /*02a0*/  MOV R0, UR4 ;  /* 0x0000000400007c02 */ /* 0x000fe20008000f00 */
[----:B0----5:R-:W-:-:S05]  /*02b0*/  FADD R3, R5, R2 ;  /* 0x0000000205037221 */ /* 0x021fca0000000000 */
[----:B------:R-:W0:Y:S02]  /*02c0*/  ATOMS.CAST.SPIN P0, [R0], R2, R3 ;  /* 0x000000020000758d */ /* 0x000e240001800003 */
[----:B0-----:R-:W-:Y:S05]  /*02d0*/  @!P0 BRA `(.L_x_1) ;  /* 0xfffffffc00ec8947 */ /* 0x001fea000383ffff */
[----:B------:R-:W-:Y:S05]  /*02e0*/  BSYNC.RECONVERGENT B0 ;  /* 0x0000000000007941 */ /* 0x000fea0003800200 */
.L_x_0:
[----:B------:R-:W-:Y:S01]  /*02f0*/  BSSY.RECONVERGENT B0, `(.L_x_2) ;  /* 0x0000006000007945 */ /* 0x000fe20003800200 */
.L_x_3:
[----:B------:R-:W0:Y:S01]  /*0300*/  LDS R2, [UR4+0x4] ;  /* 0x00000404ff027984 */ /* 0x000e220008000800 */
[----:B------:R-:W-:Y:S01]  /*0310*/  MOV R0, UR4 ;  /* 0x0000000400007c02 */ /* 0x000fe20008000f00 */
[----:B0-----:R-:W-:-:S05]  /*0320*/  FADD R3, R7, R2 ;  /* 0x0000000207037221 */ /* 0x001fca0000000000 */
[----:B------:R-:W0:Y:S02]  /*0330*/  ATOMS.CAST.SPIN P0, [R0+0x4], R2, R3 ;  /* 0x000004020000758d */ /* 0x000e240001800003 */
[----:B0-----:R-:W-:Y:S05]  /*0340*/  @!P0 BRA `(.L_x_3) ;  /* 0xfffffffc00ec8947 */ /* 0x001fea000383ffff */
[----:B------:R-:W-:Y:S05]  /*0350*/  BSYNC.RECONVERGENT B0 ;  /* 0x0000000000007941 */ /* 0x000fea0003800200 */
.L_x_2:
[----:B------:R-:W0:Y:S01]  /*0360*/  LDS R2, [UR4+0x8] ;  /* 0x00000804ff027984 */ /* 0x000e220008000800 */
[----:B------:R-:W-:Y:S01]  /*0370*/  MOV R0, UR4 ;  /* 0x0000000400007c02 */ /* 0x000fe20008000f00 */
[----:B0-----:R-:W-:-:S05]  /*0380*/  FADD R3, R9, R2 ;  /* 0x0000000209037221 */ /* 0x001fca0000000000 */
[----:B------:R-:W0:Y:S02]  /*0390*/  ATOMS.CAST.SPIN P0, [R0+0x8], R2, R3 ;  /* 0x000008020000758d */ /* 0x000e240001800003 */
[----:B0-----:R-:W-:Y:S05]  /*03a0*/  @!P0 BRA `(.L_x_2) ;  /* 0xfffffffc00ec8947 */ /* 0x001fea000383ffff */
[----:B------:R-:W-:Y:S05]  /*03b0*/  EXIT ;  /* 0x000000000000794d */ /* 0x000fea0003800000 */
.L_x_4:
[----:B------:R-:W-:-:S00]  /*03c0*/  BRA `(.L_x_4) ;  /* 0xfffffffc00fc7947 */ /* 0x000fc0000383ffff */
[----:B------:R-:W-:-:S00]  /*03d0*/  NOP ;  /* 0x0000000000007918 */ /* 0x000fc00000000000 */
        /* <DEDUP_REMOVED lines=10> */
.L_x_5:


//--------------------- .nv.shared._Z17kernelSumCurrents14cudaPitchedPtrP6float34dim3 --------------------------
	.section	.nv.shared._Z17kernelSumCurrents14cudaPitchedPtrP6float34dim3,"aw",@nobits
	.sectionflags	@""
	.align	4
.nv.shared._Z17kernelSumCurrents14cudaPitchedPtrP6float34dim3:
	.zero		1036


//--------------------- .nv.shared.reserved.0     --------------------------
	.section	.nv.shared.reserved.0,"aw",@nobits
	.weak		__nv_reservedSMEM_offset_0_alias
	.size		__nv_reservedSMEM_offset_0_alias, 0, 64
	.other		__nv_reservedSMEM_offset_0_alias,@"STO_CUDA_RESERVED_SHARED STV_DEFAULT"
__nv_reservedSMEM_offset_0_alias:
	.zero		0
	.zero		64


//--------------------- .nv.constant0._Z17kernelSumCurrents14cudaPitchedPtrP6float34dim3 --------------------------
	.section	.nv.constant0._Z17kernelSumCurrents14cudaPitchedPtrP6float34dim3,"a",@progbits
	.sectionflags	@""
	.align	4
.nv.constant0._Z17kernelSumCurrents14cudaPitchedPtrP6float34dim3:
	.zero		948


//--------------------- SYMBOLS --------------------------

	.type		.nv.reservedSmem.offset0,@object
	.size		.nv.reservedSmem.offset0,0x4
	.type		.nv.reservedSmem.cap,@object
	.size		.nv.reservedSmem.cap,0x4
